//
// Generated by NVIDIA NVVM Compiler
//
// Compiler Build ID: CL-36424714
// Cuda compilation tools, release 13.0, V13.0.88
// Based on NVVM 20.0.0
//

.version 9.0
.target sm_100
.address_size 64

	// .globl	_Z8cos_main9cosParams

.visible .entry _Z8cos_main9cosParams(
	.param .align 8 .b8 _Z8cos_main9cosParams_param_0[24]
)
{
	.reg .pred 	%p<6>;
	.reg .b32 	%r<21>;
	.reg .b32 	%f<11>;
	.reg .b64 	%rd<24>;

	ld.param.u32 	%r1, [_Z8cos_main9cosParams_param_0+16];
	ld.param.u64 	%rd15, [_Z8cos_main9cosParams_param_0+8];
	ld.param.u64 	%rd16, [_Z8cos_main9cosParams_param_0];
	cvta.to.global.u64 	%rd1, %rd16;
	cvta.to.global.u64 	%rd2, %rd15;
	mov.u32 	%r20, %tid.x;
	setp.ge.s32 	%p1, %r20, %r1;
	@%p1 bra 	$L__BB0_7;
	not.b32 	%r11, %r20;
	add.s32 	%r3, %r1, %r11;
	and.b32  	%r12, %r3, 6;
	setp.eq.s32 	%p2, %r12, 6;
	@%p2 bra 	$L__BB0_4;
	shr.u32 	%r13, %r3, 1;
	add.s32 	%r14, %r13, 1;
	and.b32  	%r15, %r14, 3;
	mul.wide.u32 	%rd17, %r20, 4;
	add.s64 	%rd21, %rd2, %rd17;
	add.s64 	%rd20, %rd1, %rd17;
	neg.s32 	%r18, %r15;
	shl.b32 	%r16, %r14, 1;
	and.b32  	%r17, %r16, 6;
	add.s32 	%r20, %r20, %r17;
$L__BB0_3:
	.pragma "nounroll";
	ld.global.f32 	%f1, [%rd20];
	cos.approx.f32 	%f2, %f1;
	st.global.f32 	[%rd21], %f2;
	add.s64 	%rd21, %rd21, 8;
	add.s64 	%rd20, %rd20, 8;
	add.s32 	%r18, %r18, 1;
	setp.ne.s32 	%p3, %r18, 0;
	@%p3 bra 	$L__BB0_3;
$L__BB0_4:
	setp.lt.u32 	%p4, %r3, 6;
	@%p4 bra 	$L__BB0_7;
	mul.wide.u32 	%rd18, %r20, 4;
	add.s64 	%rd19, %rd18, 16;
	add.s64 	%rd23, %rd1, %rd19;
	add.s64 	%rd22, %rd2, %rd19;
$L__BB0_6:
	ld.global.f32 	%f3, [%rd23+-16];
	cos.approx.f32 	%f4, %f3;
	st.global.f32 	[%rd22+-16], %f4;
	ld.global.f32 	%f5, [%rd23+-8];
	cos.approx.f32 	%f6, %f5;
	st.global.f32 	[%rd22+-8], %f6;
	ld.global.f32 	%f7, [%rd23];
	cos.approx.f32 	%f8, %f7;
	st.global.f32 	[%rd22], %f8;
	ld.global.f32 	%f9, [%rd23+8];
	cos.approx.f32 	%f10, %f9;
	st.global.f32 	[%rd22+8], %f10;
	add.s32 	%r20, %r20, 8;
	add.s64 	%rd23, %rd23, 32;
	add.s64 	%rd22, %rd22, 32;
	setp.lt.s32 	%p5, %r20, %r1;
	@%p5 bra 	$L__BB0_6;
$L__BB0_7:
	ret;

}


// ===== COMPILED SASS (sm_100) =====

	.target	sm_100

	.elftype	@"ET_EXEC"


//--------------------- .note.nv.tkinfo           --------------------------
	.section	.note.nv.tkinfo,"",@"SHT_NOTE"
	.sectionflags	@"SHF_NOTE_NV_TKINFO"
	.tkinfo
        /*0018*/ 	.word	0x00000002
        /*0030*/ 	.string	""
        /*0030*/ 	.string	"ptxas"
        /*0030*/ 	.string	"Cuda compilation tools, release 13.0, V13.0.88"
        /*0030*/ 	.string	"Build cuda_13.0.r13.0/compiler.36424714_0"
        /*0030*/ 	.string	"-arch sm_100 -m 64 "



//--------------------- .note.nv.cuinfo           --------------------------
	.section	.note.nv.cuinfo,"",@"SHT_NOTE"
	.sectionflags	@"SHF_NOTE_NV_CUINFO"
        /*0018*/ 	.short	0x0002
        /*001a*/ 	.short	0x0064
        /*001c*/ 	.short	0x0082
	.zero		2


//--------------------- .nv.info                  --------------------------
	.section	.nv.info,"",@"SHT_CUDA_INFO"
	.align	4


	//----- nvinfo : EIATTR_REGCOUNT
	.align		4
        /*0000*/ 	.byte	0x04, 0x2f
        /*0002*/ 	.short	(.L_1 - .L_0)
	.align		4
.L_0:
        /*0004*/ 	.word	index@(_Z8cos_main9cosParams)
        /*0008*/ 	.word	0x00000011


	//----- nvinfo : EIATTR_FRAME_SIZE
	.align		4
.L_1:
        /*000c*/ 	.byte	0x04, 0x11
        /*000e*/ 	.short	(.L_3 - .L_2)
	.align		4
.L_2:
        /*0010*/ 	.word	index@(_Z8cos_main9cosParams)
        /*0014*/ 	.word	0x00000000


	//----- nvinfo : EIATTR_MIN_STACK_SIZE
	.align		4
.L_3:
        /*0018*/ 	.byte	0x04, 0x12
        /*001a*/ 	.short	(.L_5 - .L_4)
	.align		4
.L_4:
        /*001c*/ 	.word	index@(_Z8cos_main9cosParams)
        /*0020*/ 	.word	0x00000000
.L_5:


//--------------------- .nv.compat                --------------------------
	.section	.nv.compat,"",@"SHT_CUDA_COMPAT_INFO"
	.align	4
        /*0000*/ 	.byte	0x02, 0x09, 0x00, 0x00, 0x02, 0x02, 0x01, 0x00, 0x02, 0x05, 0x05, 0x00, 0x03, 0x07, 0x01, 0x01
        /*0010*/ 	.byte	0x02, 0x03, 0x00, 0x00, 0x02, 0x06, 0x01, 0x00, 0x04, 0x0b, 0x08, 0x00, 0x09, 0x00, 0x00, 0x00
        /*0020*/ 	.byte	0x00, 0x00, 0x00, 0x00


//--------------------- .nv.info._Z8cos_main9cosParams --------------------------
	.section	.nv.info._Z8cos_main9cosParams,"",@"SHT_CUDA_INFO"
	.sectionflags	@""
	.align	4


	//----- nvinfo : EIATTR_CUDA_API_VERSION
	.align		4
        /*0000*/ 	.byte	0x04, 0x37
        /*0002*/ 	.short	(.L_7 - .L_6)
.L_6:
        /*0004*/ 	.word	0x00000082


	//----- nvinfo : EIATTR_KPARAM_INFO
	.align		4
.L_7:
        /*0008*/ 	.byte	0x04, 0x17
        /*000a*/ 	.short	(.L_9 - .L_8)
.L_8:
        /*000c*/ 	.word	0x00000000
        /*0010*/ 	.short	0x0000
        /*0012*/ 	.short	0x0000
        /*0014*/ 	.byte	0x00, 0xf0, 0x61, 0x00


	//----- nvinfo : EIATTR_SPARSE_MMA_MASK
	.align		4
.L_9:
        /*0018*/ 	.byte	0x03, 0x50
        /*001a*/ 	.short	0x0000


	//----- nvinfo : EIATTR_MAXREG_COUNT
	.align		4
        /*001c*/ 	.byte	0x03, 0x1b
        /*001e*/ 	.short	0x00ff


	//----- nvinfo : EIATTR_MERCURY_ISA_VERSION
	.align		4
        /*0020*/ 	.byte	0x03, 0x5f
        /*0022*/ 	.short	0x0101


	//----- nvinfo : EIATTR_VRC_CTA_INIT_COUNT
	.align		4
        /*0024*/ 	.byte	0x02, 0x4a
	.zero		1
	.zero		1


	//----- nvinfo : EIATTR_EXIT_INSTR_OFFSETS
	.align		4
        /*0028*/ 	.byte	0x04, 0x1c
        /*002a*/ 	.short	(.L_11 - .L_10)


	//   ....[0]....
.L_10:
        /*002c*/ 	.word	0x00000040


	//   ....[1]....
        /*0030*/ 	.word	0x000002a0


	//   ....[2]....
        /*0034*/ 	.word	0x00000b40


	//   ....[3]....
        /*0038*/ 	.word	0x00000c50


	//----- nvinfo : EIATTR_CRS_STACK_SIZE
	.align		4
.L_11:
        /*003c*/ 	.byte	0x04, 0x1e
        /*003e*/ 	.short	(.L_13 - .L_12)
.L_12:
        /*0040*/ 	.word	0x00000000


	//----- nvinfo : EIATTR_CBANK_PARAM_SIZE
	.align		4
.L_13:
        /*0044*/ 	.byte	0x03, 0x19
        /*0046*/ 	.short	0x0018


	//----- nvinfo : EIATTR_PARAM_CBANK
	.align		4
        /*0048*/ 	.byte	0x04, 0x0a
        /*004a*/ 	.short	(.L_15 - .L_14)
	.align		4
.L_14:
        /*004c*/ 	.word	index@(.nv.constant0._Z8cos_main9cosParams)
        /*0050*/ 	.short	0x0380
        /*0052*/ 	.short	0x0018


	//----- nvinfo : EIATTR_SW_WAR
	.align		4
.L_15:
        /*0054*/ 	.byte	0x04, 0x36
        /*0056*/ 	.short	(.L_17 - .L_16)
.L_16:
        /*0058*/ 	.word	0x00000008
.L_17:


//--------------------- .nv.callgraph             --------------------------
	.section	.nv.callgraph,"",@"SHT_CUDA_CALLGRAPH"
	.align	4
	.sectionentsize	8
	.align		4
        /*0000*/ 	.word	0x00000000
	.align		4
        /*0004*/ 	.word	0xffffffff
	.align		4
        /*0008*/ 	.word	0x00000000
	.align		4
        /*000c*/ 	.word	0xfffffffe
	.align		4
        /*0010*/ 	.word	0x00000000
	.align		4
        /*0014*/ 	.word	0xfffffffd
	.align		4
        /*0018*/ 	.word	0x00000000
	.align		4
        /*001c*/ 	.word	0xfffffffc


//--------------------- .text._Z8cos_main9cosParams --------------------------
	.section	.text._Z8cos_main9cosParams,"ax",@progbits
	.align	128
        .global         _Z8cos_main9cosParams
        .type           _Z8cos_main9cosParams,@function
        .size           _Z8cos_main9cosParams,(.L_x_9 - _Z8cos_main9cosParams)
        .other          _Z8cos_main9cosParams,@"STO_CUDA_ENTRY STV_DEFAULT"
_Z8cos_main9cosParams:
.text._Z8cos_main9cosParams:
[----:B------:R-:W-:Y:S01]  /*0000*/  LDC R1, c[0x0][0x37c] ;  /* 0x0000df00ff017b82 */ /* 0x000fe20000000800 */
[----:B------:R-:W0:Y:S07]  /*0010*/  S2R R3, SR_TID.X ;  /* 0x0000000000037919 */ /* 0x000e2e0000002100 */
[----:B------:R-:W0:Y:S02]  /*0020*/  LDC R0, c[0x0][0x390] ;  /* 0x0000e400ff007b82 */ /* 0x000e240000000800 */
[----:B0-----:R-:W-:-:S13]  /*0030*/  ISETP.GE.AND P0, PT, R3, R0, PT ;  /* 0x000000000300720c */ /* 0x001fda0003f06270 */
[----:B------:R-:W-:Y:S05]  /*0040*/  @P0 EXIT ;  /* 0x000000000000094d */ /* 0x000fea0003800000 */
[----:B------:R-:W-:Y:S01]  /*0050*/  LOP3.LUT R5, RZ, R3, RZ, 0x33, !PT ;  /* 0x00000003ff057212 */ /* 0x000fe200078e33ff */
[----:B------:R-:W0:Y:S01]  /*0060*/  LDCU.64 UR4, c[0x0][0x358] ;  /* 0x00006b00ff0477ac */ /* 0x000e220008000a00 */
[----:B------:R-:W-:Y:S02]  /*0070*/  BSSY.RECONVERGENT B0, `(.L_x_0) ;  /* 0x0000022000007945 */ /* 0x000fe40003800200 */
[----:B------:R-:W-:-:S04]  /*0080*/  IADD3 R2, PT, PT, R5, R0, RZ ;  /* 0x0000000005027210 */ /* 0x000fc80007ffe0ff */
[C---:B------:R-:W-:Y:S02]  /*0090*/  LOP3.LUT R4, R2.reuse, 0x6, RZ, 0xc0, !PT ;  /* 0x0000000602047812 */ /* 0x040fe400078ec0ff */
[----:B------:R-:W-:Y:S02]  /*00a0*/  ISETP.GE.U32.AND P0, PT, R2, 0x6, PT ;  /* 0x000000060200780c */ /* 0x000fe40003f06070 */
[----:B------:R-:W-:-:S13]  /*00b0*/  ISETP.NE.AND P1, PT, R4, 0x6, PT ;  /* 0x000000060400780c */ /* 0x000fda0003f25270 */
[----:B0-----:R-:W-:Y:S05]  /*00c0*/  @!P1 BRA `(.L_x_1) ;  /* 0x0000000000709947 */ /* 0x001fea0003800000 */
[----:B------:R-:W0:Y:S01]  /*00d0*/  LDC.64 R4, c[0x0][0x388] ;  /* 0x0000e200ff047b82 */ /* 0x000e220000000a00 */
[----:B------:R-:W-:-:S05]  /*00e0*/  LEA.HI R2, R2, 0x1, RZ, 0x1f ;  /* 0x0000000102027811 */ /* 0x000fca00078ff8ff */
[C---:B------:R-:W-:Y:S01]  /*00f0*/  IMAD.SHL.U32 R8, R2.reuse, 0x2, RZ ;  /* 0x0000000202087824 */ /* 0x040fe200078e00ff */
[----:B------:R-:W-:Y:S01]  /*0100*/  LOP3.LUT R2, R2, 0x3, RZ, 0xc0, !PT ;  /* 0x0000000302027812 */ /* 0x000fe200078ec0ff */
[----:B------:R-:W1:Y:S03]  /*0110*/  LDC.64 R6, c[0x0][0x380] ;  /* 0x0000e000ff067b82 */ /* 0x000e660000000a00 */
[----:B------:R-:W-:Y:S02]  /*0120*/  LOP3.LUT R8, R8, 0x6, RZ, 0xc0, !PT ;  /* 0x0000000608087812 */ /* 0x000fe400078ec0ff */
[----:B------:R-:W-:Y:S01]  /*0130*/  IADD3 R2, PT, PT, -R2, RZ, RZ ;  /* 0x000000ff02027210 */ /* 0x000fe20007ffe1ff */
[----:B0-----:R-:W-:-:S04]  /*0140*/  IMAD.WIDE.U32 R4, R3, 0x4, R4 ;  /* 0x0000000403047825 */ /* 0x001fc800078e0004 */
[----:B------:R-:W-:Y:S01]  /*0150*/  IMAD.MOV.U32 R11, RZ, RZ, R5 ;  /* 0x000000ffff0b7224 */ /* 0x000fe200078e0005 */
[----:B------:R-:W-:Y:S01]  /*0160*/  MOV R10, R4 ;  /* 0x00000004000a7202 */ /* 0x000fe20000000f00 */
[----:B-1----:R-:W-:-:S04]  /*0170*/  IMAD.WIDE.U32 R6, R3, 0x4, R6 ;  /* 0x0000000403067825 */ /* 0x002fc800078e0006 */
[----:B------:R-:W-:Y:S01]  /*0180*/  IMAD.IADD R3, R3, 0x1, R8 ;  /* 0x0000000103037824 */ /* 0x000fe200078e0208 */
[----:B------:R-:W-:-:S07]  /*0190*/  MOV R9, R7 ;  /* 0x0000000700097202 */ /* 0x000fce0000000f00 */
.L_x_2:
[----:B0-----:R-:W-:Y:S01]  /*01a0*/  IMAD.MOV.U32 R4, RZ, RZ, R6 ;  /* 0x000000ffff047224 */ /* 0x001fe200078e0006 */
[----:B------:R-:W-:-:S05]  /*01b0*/  MOV R5, R9 ;  /* 0x0000000900057202 */ /* 0x000fca0000000f00 */
[----:B------:R0:W2:Y:S01]  /*01c0*/  LDG.E R4, desc[UR4][R4.64] ;  /* 0x0000000404047981 */ /* 0x0000a2000c1e1900 */
[----:B------:R-:W-:Y:S01]  /*01d0*/  VIADD R2, R2, 0x1 ;  /* 0x0000000102027836 */ /* 0x000fe20000000000 */
[----:B------:R-:W-:-:S04]  /*01e0*/  IADD3 R6, P3, PT, R6, 0x8, RZ ;  /* 0x0000000806067810 */ /* 0x000fc80007f7e0ff */
[----:B------:R-:W-:Y:S01]  /*01f0*/  ISETP.NE.AND P1, PT, R2, RZ, PT ;  /* 0x000000ff0200720c */ /* 0x000fe20003f25270 */
[----:B------:R-:W-:Y:S01]  /*0200*/  IMAD.X R9, RZ, RZ, R9, P3 ;  /* 0x000000ffff097224 */ /* 0x000fe200018e0609 */
[----:B0-----:R-:W-:Y:S01]  /*0210*/  MOV R5, R11 ;  /* 0x0000000b00057202 */ /* 0x001fe20000000f00 */
[----:B--2---:R-:W-:Y:S01]  /*0220*/  FMUL.RZ R7, R4, 0.15915493667125701904 ;  /* 0x3e22f98304077820 */ /* 0x004fe2000040c000 */
[----:B------:R-:W-:Y:S01]  /*0230*/  IMAD.MOV.U32 R4, RZ, RZ, R10 ;  /* 0x000000ffff047224 */ /* 0x000fe200078e000a */
[----:B------:R-:W-:-:S04]  /*0240*/  IADD3 R10, P2, PT, R10, 0x8, RZ ;  /* 0x000000080a0a7810 */ /* 0x000fc80007f5e0ff */
[----:B------:R-:W0:Y:S01]  /*0250*/  MUFU.COS R7, R7 ;  /* 0x0000000700077308 */ /* 0x000e220000000000 */
[----:B------:R-:W-:Y:S01]  /*0260*/  IADD3.X R11, PT, PT, RZ, R11, RZ, P2, !PT ;  /* 0x0000000bff0b7210 */ /* 0x000fe200017fe4ff */
[----:B0-----:R0:W-:Y:S02]  /*0270*/  STG.E desc[UR4][R4.64], R7 ;  /* 0x0000000704007986 */ /* 0x0011e4000c101904 */
[----:B------:R-:W-:Y:S05]  /*0280*/  @P1 BRA `(.L_x_2) ;  /* 0xfffffffc00c41947 */ /* 0x000fea000383ffff */
.L_x_1:
[----:B------:R-:W-:Y:S05]  /*0290*/  BSYNC.RECONVERGENT B0 ;  /* 0x0000000000007941 */ /* 0x000fea0003800200 */
.L_x_0:
[----:B------:R-:W-:Y:S05]  /*02a0*/  @!P0 EXIT ;  /* 0x000000000000894d */ /* 0x000fea0003800000 */
[----:B------:R-:W1:Y:S01]  /*02b0*/  LDCU.128 UR8, c[0x0][0x380] ;  /* 0x00007000ff0877ac */ /* 0x000e620008000c00 */
[----:B0-----:R-:W-:Y:S02]  /*02c0*/  HFMA2 R4, -RZ, RZ, 0, 9.5367431640625e-07 ;  /* 0x00000010ff047431 */ /* 0x001fe400000001ff */
[----:B------:R-:W-:Y:S01]  /*02d0*/  IMAD.IADD R2, R0, 0x1, -R3 ;  /* 0x0000000100027824 */ /* 0x000fe200078e0a03 */
[----:B------:R-:W-:Y:S01]  /*02e0*/  MOV R5, 0x0 ;  /* 0x0000000000057802 */ /* 0x000fe20000000f00 */
[----:B------:R-:W-:Y:S03]  /*02f0*/  BSSY.RECONVERGENT B0, `(.L_x_3) ;  /* 0x0000055000007945 */ /* 0x000fe60003800200 */
[----:B------:R-:W-:Y:S01]  /*0300*/  ISETP.GT.AND P1, PT, R2, 0x18, PT ;  /* 0x000000180200780c */ /* 0x000fe20003f24270 */
[----:B------:R-:W-:-:S03]  /*0310*/  IMAD.WIDE.U32 R4, R3, 0x4, R4 ;  /* 0x0000000403047825 */ /* 0x000fc600078e0004 */
[C---:B-1----:R-:W-:Y:S02]  /*0320*/  IADD3 R6, P0, PT, R4.reuse, UR8, RZ ;  /* 0x0000000804067c10 */ /* 0x042fe4000ff1e0ff */
[----:B------:R-:W-:Y:S02]  /*0330*/  IADD3 R4, P2, PT, R4, UR10, RZ ;  /* 0x0000000a04047c10 */ /* 0x000fe4000ff5e0ff */
[C---:B------:R-:W-:Y:S02]  /*0340*/  IADD3.X R7, PT, PT, R5.reuse, UR9, RZ, P0, !PT ;  /* 0x0000000905077c10 */ /* 0x040fe400087fe4ff */
[----:B------:R-:W-:Y:S02]  /*0350*/  IADD3.X R5, PT, PT, R5, UR11, RZ, P2, !PT ;  /* 0x0000000b05057c10 */ /* 0x000fe400097fe4ff */
[----:B------:R-:W-:Y:S01]  /*0360*/  PLOP3.LUT P0, PT, PT, PT, PT, 0x80, 0x8 ;  /* 0x000000000008781c */ /* 0x000fe20003f0f070 */
[----:B------:R-:W-:-:S12]  /*0370*/  @!P1 BRA `(.L_x_4) ;  /* 0x0000000400309947 */ /* 0x000fd80003800000 */
[----:B------:R-:W-:Y:S02]  /*0380*/  PLOP3.LUT P0, PT, PT, PT, PT, 0x8, 0x80 ;  /* 0x000000000080781c */ /* 0x000fe40003f0e170 */
[----:B------:R-:W-:-:S11]  /*0390*/  IADD3 R2, PT, PT, R0, -0x18, RZ ;  /* 0xffffffe800027810 */ /* 0x000fd60007ffe0ff */
.L_x_5:
[----:B------:R-:W2:Y:S02]  /*03a0*/  LDG.E R8, desc[UR4][R6.64+-0x10] ;  /* 0xfffff00406087981 */ /* 0x000ea4000c1e1900 */
[----:B--2---:R-:W-:-:S06]  /*03b0*/  FMUL.RZ R9, R8, 0.15915493667125701904 ;  /* 0x3e22f98308097820 */ /* 0x004fcc000040c000 */
[----:B------:R-:W0:Y:S02]  /*03c0*/  MUFU.COS R9, R9 ;  /* 0x0000000900097308 */ /* 0x000e240000000000 */
[----:B0-----:R0:W-:Y:S04]  /*03d0*/  STG.E desc[UR4][R4.64+-0x10], R9 ;  /* 0xfffff00904007986 */ /* 0x0011e8000c101904 */
[----:B------:R-:W2:Y:S02]  /*03e0*/  LDG.E R8, desc[UR4][R6.64+-0x8] ;  /* 0xfffff80406087981 */ /* 0x000ea4000c1e1900 */
[----:B--2---:R-:W-:-:S06]  /*03f0*/  FMUL.RZ R11, R8, 0.15915493667125701904 ;  /* 0x3e22f983080b7820 */ /* 0x004fcc000040c000 */
[----:B------:R-:W1:Y:S02]  /*0400*/  MUFU.COS R11, R11 ;  /* 0x0000000b000b7308 */ /* 0x000e640000000000 */
[----:B-1----:R1:W-:Y:S04]  /*0410*/  STG.E desc[UR4][R4.64+-0x8], R11 ;  /* 0xfffff80b04007986 */ /* 0x0023e8000c101904 */
[----:B------:R-:W2:Y:S02]  /*0420*/  LDG.E R8, desc[UR4][R6.64] ;  /* 0x0000000406087981 */ /* 0x000ea4000c1e1900 */
[----:B--2---:R-:W-:-:S06]  /*0430*/  FMUL.RZ R13, R8, 0.15915493667125701904 ;  /* 0x3e22f983080d7820 */ /* 0x004fcc000040c000 */
[----:B------:R-:W2:Y:S02]  /*0440*/  MUFU.COS R13, R13 ;  /* 0x0000000d000d7308 */ /* 0x000ea40000000000 */
[----:B--2---:R2:W-:Y:S04]  /*0450*/  STG.E desc[UR4][R4.64], R13 ;  /* 0x0000000d04007986 */ /* 0x0045e8000c101904 */
[----:B------:R-:W3:Y:S02]  /*0460*/  LDG.E R8, desc[UR4][R6.64+0x8] ;  /* 0x0000080406087981 */ /* 0x000ee4000c1e1900 */
[----:B---3--:R-:W-:-:S04]  /*0470*/  FMUL.RZ R10, R8, 0.15915493667125701904 ;  /* 0x3e22f983080a7820 */ /* 0x008fc8000040c000 */
[----:B0-----:R-:W0:Y:S02]  /*0480*/  MUFU.COS R9, R10 ;  /* 0x0000000a00097308 */ /* 0x001e240000000000 */
[----:B0-----:R0:W-:Y:S04]  /*0490*/  STG.E desc[UR4][R4.64+0x8], R9 ;  /* 0x0000080904007986 */ /* 0x0011e8000c101904 */
[----:B------:R-:W3:Y:S02]  /*04a0*/  LDG.E R8, desc[UR4][R6.64+0x10] ;  /* 0x0000100406087981 */ /* 0x000ee4000c1e1900 */
[----:B---3--:R-:W-:-:S04]  /*04b0*/  FMUL.RZ R12, R8, 0.15915493667125701904 ;  /* 0x3e22f983080c7820 */ /* 0x008fc8000040c000 */
[----:B-1----:R-:W1:Y:S02]  /*04c0*/  MUFU.COS R11, R12 ;  /* 0x0000000c000b7308 */ /* 0x002e640000000000 */
[----:B-1----:R1:W-:Y:S04]  /*04d0*/  STG.E desc[UR4][R4.64+0x10], R11 ;  /* 0x0000100b04007986 */ /* 0x0023e8000c101904 */
[----:B------:R-:W3:Y:S02]  /*04e0*/  LDG.E R8, desc[UR4][R6.64+0x18] ;  /* 0x0000180406087981 */ /* 0x000ee4000c1e1900 */
[----:B---3--:R-:W-:-:S04]  /*04f0*/  FMUL.RZ R14, R8, 0.15915493667125701904 ;  /* 0x3e22f983080e7820 */ /* 0x008fc8000040c000 */
[----:B--2---:R-:W2:Y:S02]  /*0500*/  MUFU.COS R13, R14 ;  /* 0x0000000e000d7308 */ /* 0x004ea40000000000 */
        /* <DEDUP_REMOVED lines=28> */
[----:B0-----:R-:W-:Y:S04]  /*06d0*/  STG.E desc[UR4][R4.64+0x50], R9 ;  /* 0x0000500904007986 */ /* 0x001fe8000c101904 */
[----:B------:R-:W3:Y:S02]  /*06e0*/  LDG.E R8, desc[UR4][R6.64+0x58] ;  /* 0x0000580406087981 */ /* 0x000ee4000c1e1900 */
[----:B---3--:R-:W-:-:S04]  /*06f0*/  FMUL.RZ R12, R8, 0.15915493667125701904 ;  /* 0x3e22f983080c7820 */ /* 0x008fc8000040c000 */
[----:B-1----:R-:W0:Y:S02]  /*0700*/  MUFU.COS R11, R12 ;  /* 0x0000000c000b7308 */ /* 0x002e240000000000 */
[----:B0-----:R0:W-:Y:S04]  /*0710*/  STG.E desc[UR4][R4.64+0x58], R11 ;  /* 0x0000580b04007986 */ /* 0x0011e8000c101904 */
[----:B------:R-:W3:Y:S02]  /*0720*/  LDG.E R8, desc[UR4][R6.64+0x60] ;  /* 0x0000600406087981 */ /* 0x000ee4000c1e1900 */
[----:B---3--:R-:W-:-:S04]  /*0730*/  FMUL.RZ R14, R8, 0.15915493667125701904 ;  /* 0x3e22f983080e7820 */ /* 0x008fc8000040c000 */
[----:B--2---:R-:W1:Y:S02]  /*0740*/  MUFU.COS R13, R14 ;  /* 0x0000000e000d7308 */ /* 0x004e640000000000 */
[----:B-1----:R-:W-:Y:S04]  /*0750*/  STG.E desc[UR4][R4.64+0x60], R13 ;  /* 0x0000600d04007986 */ /* 0x002fe8000c101904 */
[----:B------:R1:W2:Y:S01]  /*0760*/  LDG.E R8, desc[UR4][R6.64+0x68] ;  /* 0x0000680406087981 */ /* 0x0002a2000c1e1900 */
[----:B------:R-:W-:Y:S02]  /*0770*/  IADD3 R3, PT, PT, R3, 0x20, RZ ;  /* 0x0000002003037810 */ /* 0x000fe40007ffe0ff */
[----:B------:R-:W-:Y:S02]  /*0780*/  IADD3 R10, P3, PT, R4, 0x80, RZ ;  /* 0x00000080040a7810 */ /* 0x000fe40007f7e0ff */
[----:B------:R-:W-:-:S02]  /*0790*/  ISETP.GE.AND P1, PT, R3, R2, PT ;  /* 0x000000020300720c */ /* 0x000fc40003f26270 */
[----:B------:R-:W-:Y:S02]  /*07a0*/  IADD3 R12, P2, PT, R6, 0x80, RZ ;  /* 0x00000080060c7810 */ /* 0x000fe40007f5e0ff */
[----:B0-----:R-:W-:Y:S02]  /*07b0*/  IADD3.X R11, PT, PT, RZ, R5, RZ, P3, !PT ;  /* 0x00000005ff0b7210 */ /* 0x001fe40001ffe4ff */
[----:B-1----:R-:W-:Y:S01]  /*07c0*/  MOV R6, R12 ;  /* 0x0000000c00067202 */ /* 0x002fe20000000f00 */
[----:B------:R-:W-:Y:S02]  /*07d0*/  IMAD.X R7, RZ, RZ, R7, P2 ;  /* 0x000000ffff077224 */ /* 0x000fe400010e0607 */
[----:B--2---:R-:W-:-:S04]  /*07e0*/  FMUL.RZ R8, R8, 0.15915493667125701904 ;  /* 0x3e22f98308087820 */ /* 0x004fc8000040c000 */
[----:B------:R-:W0:Y:S02]  /*07f0*/  MUFU.COS R9, R8 ;  /* 0x0000000800097308 */ /* 0x000e240000000000 */
[----:B0-----:R0:W-:Y:S02]  /*0800*/  STG.E desc[UR4][R4.64+0x68], R9 ;  /* 0x0000680904007986 */ /* 0x0011e4000c101904 */
[----:B0-----:R-:W-:Y:S01]  /*0810*/  IMAD.MOV.U32 R4, RZ, RZ, R10 ;  /* 0x000000ffff047224 */ /* 0x001fe200078e000a */
[----:B------:R-:W-:Y:S01]  /*0820*/  MOV R5, R11 ;  /* 0x0000000b00057202 */ /* 0x000fe20000000f00 */
[----:B------:R-:W-:Y:S06]  /*0830*/  @!P1 BRA `(.L_x_5) ;  /* 0xfffffff800d89947 */ /* 0x000fec000383ffff */
.L_x_4:
[----:B------:R-:W-:Y:S05]  /*0840*/  BSYNC.RECONVERGENT B0 ;  /* 0x0000000000007941 */ /* 0x000fea0003800200 */
.L_x_3:
[----:B------:R-:W-:Y:S01]  /*0850*/  IADD3 R2, PT, PT, -R3, R0, RZ ;  /* 0x0000000003027210 */ /* 0x000fe20007ffe1ff */
[----:B------:R-:W-:Y:S03]  /*0860*/  BSSY.RECONVERGENT B0, `(.L_x_6) ;  /* 0x000002c000007945 */ /* 0x000fe60003800200 */
[----:B------:R-:W-:-:S13]  /*0870*/  ISETP.GT.AND P1, PT, R2, 0x8, PT ;  /* 0x000000080200780c */ /* 0x000fda0003f24270 */
[----:B------:R-:W-:Y:S05]  /*0880*/  @!P1 BRA `(.L_x_7) ;  /* 0x0000000000a49947 */ /* 0x000fea0003800000 */
        /* <DEDUP_REMOVED lines=19> */
[----:B-1----:R-:W-:Y:S04]  /*09c0*/  STG.E desc[UR4][R4.64+0x10], R11 ;  /* 0x0000100b04007986 */ /* 0x002fe8000c101904 */
[----:B------:R-:W3:Y:S02]  /*09d0*/  LDG.E R2, desc[UR4][R6.64+0x18] ;  /* 0x0000180406027981 */ /* 0x000ee4000c1e1900 */
[----:B---3--:R-:W-:-:S04]  /*09e0*/  FMUL.RZ R12, R2, 0.15915493667125701904 ;  /* 0x3e22f983020c7820 */ /* 0x008fc8000040c000 */
[----:B--2---:R-:W1:Y:S02]  /*09f0*/  MUFU.COS R13, R12 ;  /* 0x0000000c000d7308 */ /* 0x004e640000000000 */
[----:B-1----:R1:W-:Y:S04]  /*0a00*/  STG.E desc[UR4][R4.64+0x18], R13 ;  /* 0x0000180d04007986 */ /* 0x0023e8000c101904 */
[----:B------:R-:W2:Y:S02]  /*0a10*/  LDG.E R2, desc[UR4][R6.64+0x20] ;  /* 0x0000200406027981 */ /* 0x000ea4000c1e1900 */
[----:B--2---:R-:W-:-:S04]  /*0a20*/  FMUL.RZ R8, R2, 0.15915493667125701904 ;  /* 0x3e22f98302087820 */ /* 0x004fc8000040c000 */
[----:B0-----:R-:W0:Y:S02]  /*0a30*/  MUFU.COS R9, R8 ;  /* 0x0000000800097308 */ /* 0x001e240000000000 */
[----:B0-----:R-:W-:Y:S04]  /*0a40*/  STG.E desc[UR4][R4.64+0x20], R9 ;  /* 0x0000200904007986 */ /* 0x001fe8000c101904 */
[----:B------:R0:W2:Y:S01]  /*0a50*/  LDG.E R2, desc[UR4][R6.64+0x28] ;  /* 0x0000280406027981 */ /* 0x0000a2000c1e1900 */
[----:B------:R-:W-:Y:S02]  /*0a60*/  IADD3 R10, P2, PT, R4, 0x40, RZ ;  /* 0x00000040040a7810 */ /* 0x000fe40007f5e0ff */
[----:B------:R-:W-:Y:S02]  /*0a70*/  IADD3 R12, P1, PT, R6, 0x40, RZ ;  /* 0x00000040060c7810 */ /* 0x000fe40007f3e0ff */
[----:B-1----:R-:W-:-:S02]  /*0a80*/  IADD3.X R13, PT, PT, RZ, R5, RZ, P2, !PT ;  /* 0x00000005ff0d7210 */ /* 0x002fc400017fe4ff */
[----:B------:R-:W-:Y:S02]  /*0a90*/  PLOP3.LUT P0, PT, PT, PT, PT, 0x8, 0x80 ;  /* 0x000000000080781c */ /* 0x000fe40003f0e170 */
[----:B------:R-:W-:Y:S01]  /*0aa0*/  IADD3 R3, PT, PT, R3, 0x10, RZ ;  /* 0x0000001003037810 */ /* 0x000fe20007ffe0ff */
[----:B0-----:R-:W-:Y:S02]  /*0ab0*/  IMAD.X R7, RZ, RZ, R7, P1 ;  /* 0x000000ffff077224 */ /* 0x001fe400008e0607 */
[----:B------:R-:W-:Y:S02]  /*0ac0*/  IMAD.MOV.U32 R6, RZ, RZ, R12 ;  /* 0x000000ffff067224 */ /* 0x000fe400078e000c */
[----:B--2---:R-:W-:-:S04]  /*0ad0*/  FMUL.RZ R2, R2, 0.15915493667125701904 ;  /* 0x3e22f98302027820 */ /* 0x004fc8000040c000 */
[----:B------:R-:W0:Y:S02]  /*0ae0*/  MUFU.COS R11, R2 ;  /* 0x00000002000b7308 */ /* 0x000e240000000000 */
[----:B0-----:R0:W-:Y:S02]  /*0af0*/  STG.E desc[UR4][R4.64+0x28], R11 ;  /* 0x0000280b04007986 */ /* 0x0011e4000c101904 */
[----:B0-----:R-:W-:Y:S02]  /*0b00*/  MOV R4, R10 ;  /* 0x0000000a00047202 */ /* 0x001fe40000000f00 */
[----:B------:R-:W-:-:S07]  /*0b10*/  MOV R5, R13 ;  /* 0x0000000d00057202 */ /* 0x000fce0000000f00 */
.L_x_7:
[----:B------:R-:W-:Y:S05]  /*0b20*/  BSYNC.RECONVERGENT B0 ;  /* 0x0000000000007941 */ /* 0x000fea0003800200 */
.L_x_6:
[----:B------:R-:W-:-:S13]  /*0b30*/  ISETP.LT.OR P0, PT, R3, R0, P0 ;  /* 0x000000000300720c */ /* 0x000fda0000701670 */
[----:B------:R-:W-:Y:S05]  /*0b40*/  @!P0 EXIT ;  /* 0x000000000000894d */ /* 0x000fea0003800000 */
[----:B------:R-:W2:Y:S02]  /*0b50*/  LDG.E R0, desc[UR4][R6.64+-0x10] ;  /* 0xfffff00406007981 */ /* 0x000ea4000c1e1900 */
[----:B--2---:R-:W-:-:S06]  /*0b60*/  FMUL.RZ R3, R0, 0.15915493667125701904 ;  /* 0x3e22f98300037820 */ /* 0x004fcc000040c000 */
[----:B------:R-:W0:Y:S02]  /*0b70*/  MUFU.COS R3, R3 ;  /* 0x0000000300037308 */ /* 0x000e240000000000 */
[----:B0-----:R0:W-:Y:S04]  /*0b80*/  STG.E desc[UR4][R4.64+-0x10], R3 ;  /* 0xfffff00304007986 */ /* 0x0011e8000c101904 */
[----:B------:R-:W2:Y:S02]  /*0b90*/  LDG.E R0, desc[UR4][R6.64+-0x8] ;  /* 0xfffff80406007981 */ /* 0x000ea4000c1e1900 */
[----:B--2---:R-:W-:-:S06]  /*0ba0*/  FMUL.RZ R9, R0, 0.15915493667125701904 ;  /* 0x3e22f98300097820 */ /* 0x004fcc000040c000 */
[----:B------:R-:W1:Y:S02]  /*0bb0*/  MUFU.COS R9, R9 ;  /* 0x0000000900097308 */ /* 0x000e640000000000 */
[----:B-1----:R-:W-:Y:S04]  /*0bc0*/  STG.E desc[UR4][R4.64+-0x8], R9 ;  /* 0xfffff80904007986 */ /* 0x002fe8000c101904 */
[----:B------:R-:W2:Y:S02]  /*0bd0*/  LDG.E R0, desc[UR4][R6.64] ;  /* 0x0000000406007981 */ /* 0x000ea4000c1e1900 */
[----:B--2---:R-:W-:-:S06]  /*0be0*/  FMUL.RZ R11, R0, 0.15915493667125701904 ;  /* 0x3e22f983000b7820 */ /* 0x004fcc000040c000 */
[----:B------:R-:W1:Y:S02]  /*0bf0*/  MUFU.COS R11, R11 ;  /* 0x0000000b000b7308 */ /* 0x000e640000000000 */
[----:B-1----:R-:W-:Y:S04]  /*0c00*/  STG.E desc[UR4][R4.64], R11 ;  /* 0x0000000b04007986 */ /* 0x002fe8000c101904 */
[----:B------:R-:W2:Y:S02]  /*0c10*/  LDG.E R0, desc[UR4][R6.64+0x8] ;  /* 0x0000080406007981 */ /* 0x000ea4000c1e1900 */
[----:B--2---:R-:W-:-:S04]  /*0c20*/  FMUL.RZ R0, R0, 0.15915493667125701904 ;  /* 0x3e22f98300007820 */ /* 0x004fc8000040c000 */
[----:B0-----:R-:W0:Y:S02]  /*0c30*/  MUFU.COS R3, R0 ;  /* 0x0000000000037308 */ /* 0x001e240000000000 */
[----:B0-----:R-:W-:Y:S01]  /*0c40*/  STG.E desc[UR4][R4.64+0x8], R3 ;  /* 0x0000080304007986 */ /* 0x001fe2000c101904 */
[----:B------:R-:W-:Y:S05]  /*0c50*/  EXIT ;  /* 0x000000000000794d */ /* 0x000fea0003800000 */
.L_x_8:
[----:B------:R-:W-:-:S00]  /*0c60*/  BRA `(.L_x_8) ;  /* 0xfffffffc00fc7947 */ /* 0x000fc0000383ffff */
[----:B------:R-:W-:-:S00]  /*0c70*/  NOP ;  /* 0x0000000000007918 */ /* 0x000fc00000000000 */
        /* <DEDUP_REMOVED lines=8> */
.L_x_9:


//--------------------- .nv.shared.reserved.0     --------------------------
	.section	.nv.shared.reserved.0,"aw",@nobits
	.weak		__nv_reservedSMEM_offset_0_alias
	.size		__nv_reservedSMEM_offset_0_alias, 0, 64
	.other		__nv_reservedSMEM_offset_0_alias,@"STO_CUDA_RESERVED_SHARED STV_DEFAULT"
__nv_reservedSMEM_offset_0_alias:
	.zero		0
	.zero		64


//--------------------- .nv.constant0._Z8cos_main9cosParams --------------------------
	.section	.nv.constant0._Z8cos_main9cosParams,"a",@progbits
	.sectionflags	@""
	.align	4
.nv.constant0._Z8cos_main9cosParams:
	.zero		920


//--------------------- SYMBOLS --------------------------

	.type		.nv.reservedSmem.offset0,@object
	.size		.nv.reservedSmem.offset0,0x4
